	.headerflags	@"EF_CUDA_TEXMODE_UNIFIED EF_CUDA_64BIT_ADDRESS EF_CUDA_ACCELERATORS EF_CUDA_SM90 EF_CUDA_VIRTUAL_SM(EF_CUDA_SM90)"
	.elftype	@"ET_EXEC"


//--------------------- .nv.info                  --------------------------
	.section	.nv.info,"",@"SHT_CUDA_INFO"
	.align	4


	//----- nvinfo : EIATTR_REGCOUNT
	.align		4
        /*0000*/ 	.byte	0x04, 0x2f
        /*0002*/ 	.short	(.L_3 - .L_2)
	.align		4
.L_2:
        /*0004*/ 	.word	index@(triton_poi_fused__native_batch_norm_legit_no_training_cat_relu_64)
        /*0008*/ 	.word	0x0000001a


	//----- nvinfo : EIATTR_MIN_STACK_SIZE
	.align		4
.L_3:
        /*000c*/ 	.byte	0x04, 0x12
        /*000e*/ 	.short	(.L_5 - .L_4)
	.align		4
.L_4:
        /*0010*/ 	.word	index@(triton_poi_fused__native_batch_norm_legit_no_training_cat_relu_64)
        /*0014*/ 	.word	0x00000000


	//----- nvinfo : EIATTR_FRAME_SIZE
	.align		4
.L_5:
        /*0018*/ 	.byte	0x04, 0x11
        /*001a*/ 	.short	(.L_7 - .L_6)
	.align		4
.L_6:
        /*001c*/ 	.word	index@(triton_poi_fused__native_batch_norm_legit_no_training_cat_relu_64)
        /*0020*/ 	.word	0x00000000


	//----- nvinfo : EIATTR_MIN_STACK_SIZE
	.align		4
.L_7:
        /*0024*/ 	.byte	0x04, 0x12
        /*0026*/ 	.short	(.L_9 - .L_8)
	.align		4
.L_8:
        /*0028*/ 	.word	index@(triton_poi_fused__native_batch_norm_legit_no_training_cat_relu_64)
        /*002c*/ 	.word	0x00000000
.L_9:


//--------------------- .nv.info.triton_poi_fused__native_batch_norm_legit_no_training_cat_relu_64 --------------------------
	.section	.nv.info.triton_poi_fused__native_batch_norm_legit_no_training_cat_relu_64,"",@"SHT_CUDA_INFO"
	.sectionflags	@""
	.align	4


	//----- nvinfo : EIATTR_CUDA_API_VERSION
	.align		4
        /*0000*/ 	.byte	0x04, 0x37
        /*0002*/ 	.short	(.L_11 - .L_10)
.L_10:
        /*0004*/ 	.word	0x0000007c


	//----- nvinfo : EIATTR_KPARAM_INFO
	.align		4
.L_11:
        /*0008*/ 	.byte	0x04, 0x17
        /*000a*/ 	.short	(.L_13 - .L_12)
.L_12:
        /*000c*/ 	.word	0x00000000
        /*0010*/ 	.short	0x0008
        /*0012*/ 	.short	0x0040
        /*0014*/ 	.byte	0x00, 0xf0, 0x11, 0x00


	//----- nvinfo : EIATTR_KPARAM_INFO
	.align		4
.L_13:
        /*0018*/ 	.byte	0x04, 0x17
        /*001a*/ 	.short	(.L_15 - .L_14)
.L_14:
        /*001c*/ 	.word	0x00000000
        /*0020*/ 	.short	0x0007
        /*0022*/ 	.short	0x0038
        /*0024*/ 	.byte	0x00, 0xf4, 0x21, 0x00


	//----- nvinfo : EIATTR_KPARAM_INFO
	.align		4
.L_15:
        /*0028*/ 	.byte	0x04, 0x17
        /*002a*/ 	.short	(.L_17 - .L_16)
.L_16:
        /*002c*/ 	.word	0x00000000
        /*0030*/ 	.short	0x0006
        /*0032*/ 	.short	0x0030
        /*0034*/ 	.byte	0x00, 0xf4, 0x21, 0x00


	//----- nvinfo : EIATTR_KPARAM_INFO
	.align		4
.L_17:
        /*0038*/ 	.byte	0x04, 0x17
        /*003a*/ 	.short	(.L_19 - .L_18)
.L_18:
        /*003c*/ 	.word	0x00000000
        /*0040*/ 	.short	0x0005
        /*0042*/ 	.short	0x0028
        /*0044*/ 	.byte	0x00, 0xf4, 0x21, 0x00


	//----- nvinfo : EIATTR_KPARAM_INFO
	.align		4
.L_19:
        /*0048*/ 	.byte	0x04, 0x17
        /*004a*/ 	.short	(.L_21 - .L_20)
.L_20:
        /*004c*/ 	.word	0x00000000
        /*0050*/ 	.short	0x0004
        /*0052*/ 	.short	0x0020
        /*0054*/ 	.byte	0x00, 0xf4, 0x21, 0x00


	//----- nvinfo : EIATTR_KPARAM_INFO
	.align		4
.L_21:
        /*0058*/ 	.byte	0x04, 0x17
        /*005a*/ 	.short	(.L_23 - .L_22)
.L_22:
        /*005c*/ 	.word	0x00000000
        /*0060*/ 	.short	0x0003
        /*0062*/ 	.short	0x0018
        /*0064*/ 	.byte	0x00, 0xf4, 0x21, 0x00


	//----- nvinfo : EIATTR_KPARAM_INFO
	.align		4
.L_23:
        /*0068*/ 	.byte	0x04, 0x17
        /*006a*/ 	.short	(.L_25 - .L_24)
.L_24:
        /*006c*/ 	.word	0x00000000
        /*0070*/ 	.short	0x0002
        /*0072*/ 	.short	0x0010
        /*0074*/ 	.byte	0x00, 0xf4, 0x21, 0x00


	//----- nvinfo : EIATTR_KPARAM_INFO
	.align		4
.L_25:
        /*0078*/ 	.byte	0x04, 0x17
        /*007a*/ 	.short	(.L_27 - .L_26)
.L_26:
        /*007c*/ 	.word	0x00000000
        /*0080*/ 	.short	0x0001
        /*0082*/ 	.short	0x0008
        /*0084*/ 	.byte	0x00, 0xf4, 0x21, 0x00


	//----- nvinfo : EIATTR_KPARAM_INFO
	.align		4
.L_27:
        /*0088*/ 	.byte	0x04, 0x17
        /*008a*/ 	.short	(.L_29 - .L_28)
.L_28:
        /*008c*/ 	.word	0x00000000
        /*0090*/ 	.short	0x0000
        /*0092*/ 	.short	0x0000
        /*0094*/ 	.byte	0x00, 0xf4, 0x21, 0x00


	//----- nvinfo : EIATTR_SPARSE_MMA_MASK
	.align		4
.L_29:
        /*0098*/ 	.byte	0x03, 0x50
        /*009a*/ 	.short	0x0000


	//----- nvinfo : EIATTR_MAXREG_COUNT
	.align		4
        /*009c*/ 	.byte	0x03, 0x1b
        /*009e*/ 	.short	0x00ff


	//----- nvinfo : EIATTR_EXIT_INSTR_OFFSETS
	.align		4
        /*00a0*/ 	.byte	0x04, 0x1c
        /*00a2*/ 	.short	(.L_31 - .L_30)


	//   ....[0]....
.L_30:
        /*00a4*/ 	.word	0x00000690


	//   ....[1]....
        /*00a8*/ 	.word	0x000006b0


	//----- nvinfo : EIATTR_REQNTID
	.align		4
.L_31:
        /*00ac*/ 	.byte	0x04, 0x10
        /*00ae*/ 	.short	(.L_33 - .L_32)
.L_32:
        /*00b0*/ 	.word	0x00000080
        /*00b4*/ 	.word	0x00000001
        /*00b8*/ 	.word	0x00000001


	//----- nvinfo : EIATTR_CBANK_PARAM_SIZE
	.align		4
.L_33:
        /*00bc*/ 	.byte	0x03, 0x19
        /*00be*/ 	.short	0x0044


	//----- nvinfo : EIATTR_PARAM_CBANK
	.align		4
        /*00c0*/ 	.byte	0x04, 0x0a
        /*00c2*/ 	.short	(.L_35 - .L_34)
	.align		4
.L_34:
        /*00c4*/ 	.word	index@(.nv.constant0.triton_poi_fused__native_batch_norm_legit_no_training_cat_relu_64)
        /*00c8*/ 	.short	0x0210
        /*00ca*/ 	.short	0x0044


	//----- nvinfo : EIATTR_SW_WAR
	.align		4
.L_35:
        /*00cc*/ 	.byte	0x04, 0x36
        /*00ce*/ 	.short	(.L_37 - .L_36)
.L_36:
        /*00d0*/ 	.word	0x00000008
.L_37:


//--------------------- .nv.callgraph             --------------------------
	.section	.nv.callgraph,"",@"SHT_CUDA_CALLGRAPH"
	.align	4
	.sectionentsize	8
	.align		4
        /*0000*/ 	.word	0x00000000
	.align		4
        /*0004*/ 	.word	0xffffffff
	.align		4
        /*0008*/ 	.word	0x00000000
	.align		4
        /*000c*/ 	.word	0xfffffffe
	.align		4
        /*0010*/ 	.word	0x00000000
	.align		4
        /*0014*/ 	.word	0xfffffffd
	.align		4
        /*0018*/ 	.word	0x00000000
	.align		4
        /*001c*/ 	.word	0xfffffffc


//--------------------- .nv.constant4             --------------------------
	.section	.nv.constant4,"a",@progbits
	.align	8
	.align		8
.nv.constant4:
        /*0000*/ 	.dword	_$_str
	.align		8
        /*0008*/ 	.dword	_$_str_$_2


//--------------------- .text.triton_poi_fused__native_batch_norm_legit_no_training_cat_relu_64 --------------------------
	.section	.text.triton_poi_fused__native_batch_norm_legit_no_training_cat_relu_64,"ax",@progbits
	.align	128
        .global         triton_poi_fused__native_batch_norm_legit_no_training_cat_relu_64
        .type           triton_poi_fused__native_batch_norm_legit_no_training_cat_relu_64,@function
        .size           triton_poi_fused__native_batch_norm_legit_no_training_cat_relu_64,(.L_x_1 - triton_poi_fused__native_batch_norm_legit_no_training_cat_relu_64)
        .other          triton_poi_fused__native_batch_norm_legit_no_training_cat_relu_64,@"STO_CUDA_ENTRY STV_DEFAULT"
triton_poi_fused__native_batch_norm_legit_no_training_cat_relu_64:
.text.triton_poi_fused__native_batch_norm_legit_no_training_cat_relu_64:
[----:B------:R-:W0:Y:S01]  /*0000*/  LDC R1, c[0x0][0x28] ;  /* 0x00000a00ff017b82 */ /* 0x000e220000000800 */
[----:B------:R-:W1:Y:S07]  /*0010*/  S2R R0, SR_TID.X ;  /* 0x0000000000007919 */ /* 0x000e6e0000002100 */
[----:B------:R-:W2:Y:S01]  /*0020*/  LDC.64 R6, c[0x0][0x228] ;  /* 0x00008a00ff067b82 */ /* 0x000ea20000000a00 */
[----:B------:R-:W-:Y:S01]  /*0030*/  IMAD.MOV.U32 R4, RZ, RZ, RZ ;  /* 0x000000ffff047224 */ /* 0x000fe200078e00ff */
[----:B------:R-:W-:Y:S01]  /*0040*/  ULDC.64 UR4, c[0x0][0x208] ;  /* 0x0000820000047ab9 */ /* 0x000fe20000000a00 */
[----:B------:R-:W3:Y:S01]  /*0050*/  S2R R3, SR_CTAID.X ;  /* 0x0000000000037919 */ /* 0x000ee20000002500 */
[----:B------:R-:W-:Y:S01]  /*0060*/  IMAD.MOV.U32 R8, RZ, RZ, RZ ;  /* 0x000000ffff087224 */ /* 0x000fe200078e00ff */
[----:B------:R-:W-:-:S03]  /*0070*/  ULDC.64 UR6, c[0x0][0x218] ;  /* 0x0000860000067ab9 */ /* 0x000fc60000000a00 */
[----:B------:R-:W4:Y:S01]  /*0080*/  LDC.64 R16, c[0x0][0x220] ;  /* 0x00008800ff107b82 */ /* 0x000f220000000a00 */
[----:B-1----:R-:W-:-:S05]  /*0090*/  IMAD.SHL.U32 R0, R0, 0x2, RZ ;  /* 0x0000000200007824 */ /* 0x002fca00078e00ff */
[----:B------:R-:W-:-:S05]  /*00a0*/  LOP3.LUT R0, R0, 0xfe, RZ, 0xc0, !PT ;  /* 0x000000fe00007812 */ /* 0x000fca00078ec0ff */
[----:B---3--:R-:W-:-:S05]  /*00b0*/  IMAD R3, R3, 0x100, R0 ;  /* 0x0000010003037824 */ /* 0x008fca00078e0200 */
[----:B------:R-:W-:Y:S02]  /*00c0*/  SHF.R.S32.HI R2, RZ, 0x1f, R3 ;  /* 0x0000001fff027819 */ /* 0x000fe40000011403 */
[----:B------:R-:W-:Y:S02]  /*00d0*/  ISETP.GE.AND P0, PT, R3, 0x1610, PT ;  /* 0x000016100300780c */ /* 0x000fe40003f06270 */
[----:B------:R-:W-:-:S04]  /*00e0*/  LEA.HI R9, R2, R3, RZ, 0x2 ;  /* 0x0000000302097211 */ /* 0x000fc800078f10ff */
[----:B------:R-:W-:-:S05]  /*00f0*/  SHF.R.S32.HI R5, RZ, 0x2, R9 ;  /* 0x00000002ff057819 */ /* 0x000fca0000011409 */
[----:B------:R-:W-:-:S05]  /*0100*/  IMAD.HI R0, R5, -0x465879d5, R4 ;  /* 0xb9a7862b05007827 */ /* 0x000fca00078e0204 */
[----:B------:R-:W-:-:S04]  /*0110*/  SHF.R.U32.HI R11, RZ, 0x1f, R0 ;  /* 0x0000001fff0b7819 */ /* 0x000fc80000011600 */
[----:B------:R-:W-:Y:S01]  /*0120*/  LEA.HI.SX32 R11, R0, R11, 0x18 ;  /* 0x0000000b000b7211 */ /* 0x000fe200078fc2ff */
[----:B------:R-:W-:-:S04]  /*0130*/  IMAD.MOV.U32 R0, RZ, RZ, RZ ;  /* 0x000000ffff007224 */ /* 0x000fc800078e00ff */
[----:B------:R-:W-:-:S04]  /*0140*/  IMAD R15, R11, -0x161, R5 ;  /* 0xfffffe9f0b0f7824 */ /* 0x000fc800078e0205 */
[----:B--2---:R-:W-:-:S05]  /*0150*/  IMAD.WIDE R6, R15, 0x4, R6 ;  /* 0x000000040f067825 */ /* 0x004fca00078e0206 */
[----:B------:R-:W2:Y:S01]  /*0160*/  @!P0 LDG.E.EL R0, desc[UR4][R6.64] ;  /* 0x0000000406008981 */ /* 0x000ea2000c2e1900 */
[----:B------:R-:W-:-:S03]  /*0170*/  HFMA2.MMA R2, -RZ, RZ, 0, 0 ;  /* 0x00000000ff027435 */ /* 0x000fc600000001ff */
[----:B------:R1:W3:Y:S07]  /*0180*/  @!P0 LDG.E.EL R8, desc[UR4][R6.64] ;  /* 0x0000000406088981 */ /* 0x0002ee000c2e1900 */
[----:B------:R-:W-:Y:S01]  /*0190*/  IMAD.HI R2, R3, -0x465879d5, R2 ;  /* 0xb9a7862b03027827 */ /* 0x000fe200078e0202 */
[----:B------:R-:W-:-:S04]  /*01a0*/  LOP3.LUT R9, R9, 0xfffffffc, RZ, 0xc0, !PT ;  /* 0xfffffffc09097812 */ /* 0x000fc800078ec0ff */
[----:B------:R-:W-:-:S04]  /*01b0*/  SHF.R.U32.HI R5, RZ, 0x1f, R2 ;  /* 0x0000001fff057819 */ /* 0x000fc80000011602 */
[----:B------:R-:W-:Y:S01]  /*01c0*/  LEA.HI.SX32 R2, R2, R5, 0x16 ;  /* 0x0000000502027211 */ /* 0x000fe200078fb2ff */
[----:B------:R-:W-:Y:S01]  /*01d0*/  IMAD.IADD R9, R3, 0x1, -R9 ;  /* 0x0000000103097824 */ /* 0x000fe200078e0a09 */
[----:B------:R-:W5:Y:S01]  /*01e0*/  LDC.64 R4, c[0x0][0x210] ;  /* 0x00008400ff047b82 */ /* 0x000f620000000a00 */
[----:B------:R-:W-:Y:S02]  /*01f0*/  IMAD.SHL.U32 R10, R15, 0x4, RZ ;  /* 0x000000040f0a7824 */ /* 0x000fe400078e00ff */
[----:B------:R-:W-:Y:S01]  /*0200*/  IMAD R11, R2, 0x30, RZ ;  /* 0x00000030020b7824 */ /* 0x000fe200078e02ff */
[----:B------:R-:W-:-:S04]  /*0210*/  SHF.R.S32.HI R12, RZ, 0x1f, R9 ;  /* 0x0000001fff0c7819 */ /* 0x000fc80000011409 */
[--C-:B------:R-:W-:Y:S02]  /*0220*/  IADD3 R9, P1, P2, R10, R9, R11.reuse ;  /* 0x000000090a097210 */ /* 0x100fe40007a3e00b */
[----:B------:R-:W-:Y:S02]  /*0230*/  SHF.R.S32.HI R11, RZ, 0x1f, R11 ;  /* 0x0000001fff0b7819 */ /* 0x000fe4000001140b */
[----:B------:R-:W-:Y:S01]  /*0240*/  SHF.R.S32.HI R10, RZ, 0x1f, R10 ;  /* 0x0000001fff0a7819 */ /* 0x000fe2000001140a */
[----:B-1----:R-:W-:-:S03]  /*0250*/  IMAD R7, R2, -0x584, R3 ;  /* 0xfffffa7c02077824 */ /* 0x002fc600078e0203 */
[----:B------:R-:W-:Y:S02]  /*0260*/  IADD3.X R6, R10, R12, R11, P1, P2 ;  /* 0x0000000c0a067210 */ /* 0x000fe40000fe440b */
[----:B------:R-:W1:Y:S01]  /*0270*/  LDC.64 R12, c[0x0][0x230] ;  /* 0x00008c00ff0c7b82 */ /* 0x000e620000000a00 */
[C---:B------:R-:W-:Y:S01]  /*0280*/  ISETP.GE.AND P2, PT, R15.reuse, 0x155, PT ;  /* 0x000001550f00780c */ /* 0x040fe20003f46270 */
[----:B------:R-:W-:Y:S01]  /*0290*/  IMAD R7, R2, 0x554, R7 ;  /* 0x0000055402077824 */ /* 0x000fe200078e0207 */
[----:B------:R-:W-:-:S05]  /*02a0*/  ISETP.GT.AND P1, PT, R15, 0x154, !P0 ;  /* 0x000001540f00780c */ /* 0x000fca0004724270 */
[----:B------:R-:W1:Y:S01]  /*02b0*/  LDC.64 R10, c[0x0][0x238] ;  /* 0x00008e00ff0a7b82 */ /* 0x000e620000000a00 */
[----:B------:R-:W-:Y:S02]  /*02c0*/  ISETP.LT.AND P4, PT, R3, 0x1610, !P2 ;  /* 0x000016100300780c */ /* 0x000fe40005781270 */
[----:B------:R-:W-:Y:S01]  /*02d0*/  LEA R18, P3, R9, UR6, 0x2 ;  /* 0x0000000609127c11 */ /* 0x000fe2000f8610ff */
[----:B-----5:R-:W-:Y:S01]  /*02e0*/  IMAD.WIDE R22, R7, 0x4, R4 ;  /* 0x0000000407167825 */ /* 0x020fe200078e0204 */
[----:B------:R-:W-:Y:S02]  /*02f0*/  CS2R R4, SRZ ;  /* 0x0000000000047805 */ /* 0x000fe4000001ff00 */
[----:B------:R-:W-:Y:S02]  /*0300*/  LEA.HI.X R19, R9, UR7, R6, 0x2, P3 ;  /* 0x0000000709137c11 */ /* 0x000fe400098f1406 */
[----:B------:R-:W-:Y:S01]  /*0310*/  CS2R R6, SRZ ;  /* 0x0000000000067805 */ /* 0x000fe2000001ff00 */
[----:B------:R-:W-:Y:S01]  /*0320*/  IMAD.MOV.U32 R9, RZ, RZ, RZ ;  /* 0x000000ffff097224 */ /* 0x000fe200078e00ff */
[----:B------:R-:W-:Y:S01]  /*0330*/  MOV R2, RZ ;  /* 0x000000ff00027202 */ /* 0x000fe20000000f00 */
[C---:B----4-:R-:W-:Y:S01]  /*0340*/  IMAD.WIDE R16, R15.reuse, 0x4, R16 ;  /* 0x000000040f107825 */ /* 0x050fe200078e0210 */
[----:B------:R-:W4:Y:S04]  /*0350*/  @P1 LDG.E.64 R4, desc[UR4][R18.64+-0x1550] ;  /* 0xffeab00412041981 */ /* 0x000f28000c1e1b00 */
[----:B------:R5:W4:Y:S01]  /*0360*/  @P4 LDG.E.64 R6, desc[UR4][R22.64] ;  /* 0x0000000416064981 */ /* 0x000b22000c1e1b00 */
[----:B-1----:R-:W-:-:S03]  /*0370*/  IMAD.WIDE R12, R15, 0x4, R12 ;  /* 0x000000040f0c7825 */ /* 0x002fc600078e020c */
[----:B------:R-:W4:Y:S04]  /*0380*/  @!P0 LDG.E.EL R9, desc[UR4][R16.64] ;  /* 0x0000000410098981 */ /* 0x000f28000c2e1900 */
[----:B------:R1:W4:Y:S01]  /*0390*/  @!P0 LDG.E.EL R2, desc[UR4][R16.64] ;  /* 0x0000000410028981 */ /* 0x000322000c2e1900 */
[----:B0-----:R-:W-:Y:S01]  /*03a0*/  IMAD.WIDE R20, R15, 0x4, R10 ;  /* 0x000000040f147825 */ /* 0x001fe200078e020a */
[----:B------:R-:W-:Y:S02]  /*03b0*/  CS2R R14, SRZ ;  /* 0x00000000000e7805 */ /* 0x000fe4000001ff00 */
[----:B------:R-:W-:-:S04]  /*03c0*/  CS2R R10, SRZ ;  /* 0x00000000000a7805 */ /* 0x000fc8000001ff00 */
[----:B------:R-:W4:Y:S01]  /*03d0*/  @!P0 LDG.E.EL R14, desc[UR4][R12.64] ;  /* 0x000000040c0e8981 */ /* 0x000f22000c2e1900 */
[----:B-----5:R-:W-:Y:S01]  /*03e0*/  IMAD.MOV.U32 R22, RZ, RZ, 0x3e800000 ;  /* 0x3e800000ff167424 */ /* 0x020fe200078e00ff */
[----:B-1----:R-:W0:Y:S02]  /*03f0*/  LDC.64 R16, c[0x0][0x240] ;  /* 0x00009000ff107b82 */ /* 0x002e240000000a00 */
[----:B------:R1:W5:Y:S04]  /*0400*/  @!P0 LDG.E.EL R15, desc[UR4][R12.64] ;  /* 0x000000040c0f8981 */ /* 0x000368000c2e1900 */
[----:B------:R-:W5:Y:S04]  /*0410*/  @!P0 LDG.E.EL R11, desc[UR4][R20.64] ;  /* 0x00000004140b8981 */ /* 0x000f68000c2e1900 */
[----:B------:R-:W5:Y:S01]  /*0420*/  @!P0 LDG.E.EL R10, desc[UR4][R20.64] ;  /* 0x00000004140a8981 */ /* 0x000f62000c2e1900 */
[----:B-1----:R-:W1:Y:S01]  /*0430*/  LDC.64 R12, c[0x0][0x248] ;  /* 0x00009200ff0c7b82 */ /* 0x002e620000000a00 */
[----:B0-----:R-:W-:-:S04]  /*0440*/  IMAD.WIDE R16, R3, 0x4, R16 ;  /* 0x0000000403107825 */ /* 0x001fc800078e0210 */
[----:B-1----:R-:W-:-:S04]  /*0450*/  IMAD.WIDE R12, R3, 0x4, R12 ;  /* 0x00000004030c7825 */ /* 0x002fc800078e020c */
[----:B--2---:R-:W-:-:S04]  /*0460*/  FADD R0, R0, 9.9999997473787516356e-06 ;  /* 0x3727c5ac00007421 */ /* 0x004fc80000000000 */
[----:B------:R-:W0:Y:S01]  /*0470*/  MUFU.SQRT R18, R0 ;  /* 0x0000000000127308 */ /* 0x000e220000002000 */
[----:B---3--:R-:W-:-:S07]  /*0480*/  FADD R8, R8, 9.9999997473787516356e-06 ;  /* 0x3727c5ac08087421 */ /* 0x008fce0000000000 */
[----:B------:R-:W1:Y:S01]  /*0490*/  MUFU.SQRT R19, R8 ;  /* 0x0000000800137308 */ /* 0x000e620000002000 */
[C---:B0-----:R-:W-:Y:S02]  /*04a0*/  FSETP.GT.AND P6, PT, R18.reuse, 8.50705917302346158658e+37, PT ;  /* 0x7e8000001200780b */ /* 0x041fe40003fc4000 */
[----:B------:R-:W-:Y:S02]  /*04b0*/  FSETP.GEU.AND P3, PT, R18, 1.175494350822287508e-38, PT ;  /* 0x008000001200780b */ /* 0x000fe40003f6e000 */
[----:B------:R-:W-:Y:S02]  /*04c0*/  FSEL R23, R22, 1, P6 ;  /* 0x3f80000016177808 */ /* 0x000fe40003000000 */
[----:B-1----:R-:W-:-:S07]  /*04d0*/  FSETP.GT.AND P5, PT, R19, 8.50705917302346158658e+37, PT ;  /* 0x7e8000001300780b */ /* 0x002fce0003fa4000 */
[----:B------:R-:W-:Y:S01]  /*04e0*/  @P6 FMUL R18, R18, 0.25 ;  /* 0x3e80000012126820 */ /* 0x000fe20000400000 */
[----:B------:R-:W-:-:S03]  /*04f0*/  FSETP.GEU.AND P6, PT, R19, 1.175494350822287508e-38, PT ;  /* 0x008000001300780b */ /* 0x000fc60003fce000 */
[----:B------:R-:W-:Y:S02]  /*0500*/  @!P3 FMUL R18, R18, 16777216 ;  /* 0x4b8000001212b820 */ /* 0x000fe40000400000 */
[----:B------:R-:W-:-:S08]  /*0510*/  @P5 FMUL R19, R19, 0.25 ;  /* 0x3e80000013135820 */ /* 0x000fd00000400000 */
[----:B------:R-:W-:Y:S01]  /*0520*/  @!P6 FMUL R19, R19, 16777216 ;  /* 0x4b8000001313e820 */ /* 0x000fe20000400000 */
[----:B------:R-:W0:Y:S01]  /*0530*/  MUFU.RCP R18, R18 ;  /* 0x0000001200127308 */ /* 0x000e220000001000 */
[----:B------:R-:W-:-:S07]  /*0540*/  FSEL R0, R22, 1, P5 ;  /* 0x3f80000016007808 */ /* 0x000fce0002800000 */
[----:B------:R-:W1:Y:S01]  /*0550*/  MUFU.RCP R19, R19 ;  /* 0x0000001300137308 */ /* 0x000e620000001000 */
[----:B------:R-:W-:Y:S01]  /*0560*/  @!P3 FMUL R23, R23, 16777216 ;  /* 0x4b8000001717b820 */ /* 0x000fe20000400000 */
[----:B------:R-:W-:Y:S01]  /*0570*/  @!P6 FMUL R0, R0, 16777216 ;  /* 0x4b8000000000e820 */ /* 0x000fe20000400000 */
[----:B----4-:R-:W-:Y:S02]  /*0580*/  SEL R6, R6, RZ, P4 ;  /* 0x000000ff06067207 */ /* 0x010fe40002000000 */
[----:B------:R-:W-:Y:S02]  /*0590*/  SEL R7, R7, RZ, P4 ;  /* 0x000000ff07077207 */ /* 0x000fe40002000000 */
[----:B------:R-:W-:Y:S02]  /*05a0*/  @P2 SEL R6, R4, RZ, P1 ;  /* 0x000000ff04062207 */ /* 0x000fe40000800000 */
[----:B------:R-:W-:Y:S01]  /*05b0*/  @P2 SEL R7, R5, RZ, P1 ;  /* 0x000000ff05072207 */ /* 0x000fe20000800000 */
[----:B0-----:R-:W-:Y:S01]  /*05c0*/  FMUL R18, R18, R23 ;  /* 0x0000001712127220 */ /* 0x001fe20000400000 */
[----:B-1----:R-:W-:Y:S01]  /*05d0*/  FMUL R19, R19, R0 ;  /* 0x0000000013137220 */ /* 0x002fe20000400000 */
[----:B------:R-:W-:-:S02]  /*05e0*/  FADD R9, R6, -R9 ;  /* 0x8000000906097221 */ /* 0x000fc40000000000 */
[----:B------:R-:W-:Y:S02]  /*05f0*/  FADD R2, R7, -R2 ;  /* 0x8000000207027221 */ /* 0x000fe40000000000 */
[----:B------:R-:W-:Y:S02]  /*0600*/  FMUL R18, R9, R18 ;  /* 0x0000001209127220 */ /* 0x000fe40000400000 */
[----:B------:R-:W-:Y:S01]  /*0610*/  FMUL R19, R2, R19 ;  /* 0x0000001302137220 */ /* 0x000fe20000400000 */
[----:B------:R0:W-:Y:S01]  /*0620*/  @!P0 STG.E.64 desc[UR4][R16.64], R6 ;  /* 0x0000000610008986 */ /* 0x0001e2000c101b04 */
[----:B-----5:R-:W-:Y:S02]  /*0630*/  FFMA R11, R18, R14, R11 ;  /* 0x0000000e120b7223 */ /* 0x020fe4000000000b */
[----:B------:R-:W-:-:S03]  /*0640*/  FFMA R10, R19, R15, R10 ;  /* 0x0000000f130a7223 */ /* 0x000fc6000000000a */
[C---:B------:R-:W-:Y:S02]  /*0650*/  FSETP.GEU.AND P1, PT, R11.reuse, RZ, PT ;  /* 0x000000ff0b00720b */ /* 0x040fe40003f2e000 */
[C---:B------:R-:W-:Y:S02]  /*0660*/  FSETP.GEU.AND P2, PT, R10.reuse, RZ, PT ;  /* 0x000000ff0a00720b */ /* 0x040fe40003f4e000 */
[----:B------:R-:W-:Y:S02]  /*0670*/  FSEL R2, R11, RZ, P1 ;  /* 0x000000ff0b027208 */ /* 0x000fe40000800000 */
[----:B------:R-:W-:Y:S01]  /*0680*/  FSEL R3, R10, RZ, P2 ;  /* 0x000000ff0a037208 */ /* 0x000fe20001000000 */
[----:B0-----:R-:W-:Y:S08]  /*0690*/  @P0 EXIT ;  /* 0x000000000000094d */ /* 0x001ff00003800000 */
[----:B------:R-:W-:Y:S01]  /*06a0*/  STG.E.64 desc[UR4][R12.64], R2 ;  /* 0x000000020c007986 */ /* 0x000fe2000c101b04 */
[----:B------:R-:W-:Y:S05]  /*06b0*/  EXIT ;  /* 0x000000000000794d */ /* 0x000fea0003800000 */
.L_x_0:
[----:B------:R-:W-:-:S00]  /*06c0*/  BRA `(.L_x_0) ;  /* 0xfffffffc00fc7947 */ /* 0x000fc0000383ffff */
[----:B------:R-:W-:-:S00]  /*06d0*/  NOP ;  /* 0x0000000000007918 */ /* 0x000fc00000000000 */
        /* <DEDUP_REMOVED lines=10> */
.L_x_1:


//--------------------- .nv.global.init           --------------------------
	.section	.nv.global.init,"aw",@progbits
.nv.global.init:
	.type		_$_str,@object
	.size		_$_str,(_$_str_$_2 - _$_str)
_$_str:
        /*0000*/ 	.byte	0x5f, 0x5f, 0x43, 0x55, 0x44, 0x41, 0x5f, 0x46, 0x54, 0x5a, 0x00
	.type		_$_str_$_2,@object
	.size		_$_str_$_2,(.L_1 - _$_str_$_2)
_$_str_$_2:
        /*000b*/ 	.byte	0x5f, 0x5f, 0x43, 0x55, 0x44, 0x41, 0x5f, 0x50, 0x52, 0x45, 0x43, 0x5f, 0x53, 0x51, 0x52, 0x54
        /*001b*/ 	.byte	0x00
.L_1:


//--------------------- .nv.constant0.triton_poi_fused__native_batch_norm_legit_no_training_cat_relu_64 --------------------------
	.section	.nv.constant0.triton_poi_fused__native_batch_norm_legit_no_training_cat_relu_64,"a",@progbits
	.sectionflags	@""
	.align	4
.nv.constant0.triton_poi_fused__native_batch_norm_legit_no_training_cat_relu_64:
	.zero		596
